//
// Generated by NVIDIA NVVM Compiler
//
// Compiler Build ID: CL-36424714
// Cuda compilation tools, release 13.0, V13.0.88
// Based on NVVM 20.0.0
//

.version 9.0
.target sm_100
.address_size 64

	// .globl	_Z10stencil_1dPiS_i
// _ZZ10stencil_1dPiS_iE4temp has been demoted

.visible .entry _Z10stencil_1dPiS_i(
	.param .u64 .ptr .align 1 _Z10stencil_1dPiS_i_param_0,
	.param .u64 .ptr .align 1 _Z10stencil_1dPiS_i_param_1,
	.param .u32 _Z10stencil_1dPiS_i_param_2
)
{
	.reg .pred 	%p<3>;
	.reg .b32 	%r<25>;
	.reg .b64 	%rd<9>;
	// demoted variable
	.shared .align 4 .b8 _ZZ10stencil_1dPiS_iE4temp[536];
	ld.param.u64 	%rd2, [_Z10stencil_1dPiS_i_param_0];
	ld.param.u64 	%rd3, [_Z10stencil_1dPiS_i_param_1];
	ld.param.u32 	%r4, [_Z10stencil_1dPiS_i_param_2];
	mov.u32 	%r1, %tid.x;
	mov.u32 	%r5, %ctaid.x;
	mov.u32 	%r6, %ntid.x;
	mad.lo.s32 	%r2, %r5, %r6, %r1;
	setp.ge.s32 	%p1, %r2, %r4;
	@%p1 bra 	$L__BB0_4;
	cvta.to.global.u64 	%rd4, %rd2;
	mul.wide.s32 	%rd5, %r2, 4;
	add.s64 	%rd1, %rd4, %rd5;
	ld.global.u32 	%r7, [%rd1];
	shl.b32 	%r8, %r1, 2;
	mov.u32 	%r9, _ZZ10stencil_1dPiS_iE4temp;
	add.s32 	%r3, %r9, %r8;
	st.shared.u32 	[%r3+12], %r7;
	setp.gt.u32 	%p2, %r1, 2;
	@%p2 bra 	$L__BB0_3;
	ld.global.u32 	%r10, [%rd1+-12];
	st.shared.u32 	[%r3], %r10;
	ld.global.u32 	%r11, [%rd1+512];
	st.shared.u32 	[%r3+524], %r11;
$L__BB0_3:
	bar.sync 	0;
	ld.shared.u32 	%r12, [%r3];
	ld.shared.u32 	%r13, [%r3+4];
	add.s32 	%r14, %r13, %r12;
	ld.shared.u32 	%r15, [%r3+8];
	add.s32 	%r16, %r15, %r14;
	ld.shared.u32 	%r17, [%r3+12];
	add.s32 	%r18, %r17, %r16;
	ld.shared.u32 	%r19, [%r3+16];
	add.s32 	%r20, %r19, %r18;
	ld.shared.u32 	%r21, [%r3+20];
	add.s32 	%r22, %r21, %r20;
	ld.shared.u32 	%r23, [%r3+24];
	add.s32 	%r24, %r23, %r22;
	cvta.to.global.u64 	%rd6, %rd3;
	add.s64 	%rd8, %rd6, %rd5;
	st.global.u32 	[%rd8], %r24;
$L__BB0_4:
	ret;

}


// ===== COMPILED SASS (sm_100) =====

	.target	sm_100

	.elftype	@"ET_EXEC"


//--------------------- .note.nv.tkinfo           --------------------------
	.section	.note.nv.tkinfo,"",@"SHT_NOTE"
	.sectionflags	@"SHF_NOTE_NV_TKINFO"
	.tkinfo
        /*0018*/ 	.word	0x00000002
        /*0030*/ 	.string	""
        /*0030*/ 	.string	"ptxas"
        /*0030*/ 	.string	"Cuda compilation tools, release 13.0, V13.0.88"
        /*0030*/ 	.string	"Build cuda_13.0.r13.0/compiler.36424714_0"
        /*0030*/ 	.string	"-arch sm_100 -m 64 "



//--------------------- .note.nv.cuinfo           --------------------------
	.section	.note.nv.cuinfo,"",@"SHT_NOTE"
	.sectionflags	@"SHF_NOTE_NV_CUINFO"
        /*0018*/ 	.short	0x0002
        /*001a*/ 	.short	0x0064
        /*001c*/ 	.short	0x0082
	.zero		2


//--------------------- .nv.info                  --------------------------
	.section	.nv.info,"",@"SHT_CUDA_INFO"
	.align	4


	//----- nvinfo : EIATTR_REGCOUNT
	.align		4
        /*0000*/ 	.byte	0x04, 0x2f
        /*0002*/ 	.short	(.L_1 - .L_0)
	.align		4
.L_0:
        /*0004*/ 	.word	index@(_Z10stencil_1dPiS_i)
        /*0008*/ 	.word	0x00000011


	//----- nvinfo : EIATTR_FRAME_SIZE
	.align		4
.L_1:
        /*000c*/ 	.byte	0x04, 0x11
        /*000e*/ 	.short	(.L_3 - .L_2)
	.align		4
.L_2:
        /*0010*/ 	.word	index@(_Z10stencil_1dPiS_i)
        /*0014*/ 	.word	0x00000000


	//----- nvinfo : EIATTR_MIN_STACK_SIZE
	.align		4
.L_3:
        /*0018*/ 	.byte	0x04, 0x12
        /*001a*/ 	.short	(.L_5 - .L_4)
	.align		4
.L_4:
        /*001c*/ 	.word	index@(_Z10stencil_1dPiS_i)
        /*0020*/ 	.word	0x00000000
.L_5:


//--------------------- .nv.compat                --------------------------
	.section	.nv.compat,"",@"SHT_CUDA_COMPAT_INFO"
	.align	4
        /*0000*/ 	.byte	0x02, 0x09, 0x00, 0x00, 0x02, 0x02, 0x01, 0x00, 0x02, 0x05, 0x05, 0x00, 0x03, 0x07, 0x01, 0x01
        /*0010*/ 	.byte	0x02, 0x03, 0x00, 0x00, 0x02, 0x06, 0x01, 0x00, 0x04, 0x0b, 0x08, 0x00, 0x09, 0x00, 0x00, 0x00
        /*0020*/ 	.byte	0x00, 0x00, 0x00, 0x00


//--------------------- .nv.info._Z10stencil_1dPiS_i --------------------------
	.section	.nv.info._Z10stencil_1dPiS_i,"",@"SHT_CUDA_INFO"
	.sectionflags	@""
	.align	4


	//----- nvinfo : EIATTR_CUDA_API_VERSION
	.align		4
        /*0000*/ 	.byte	0x04, 0x37
        /*0002*/ 	.short	(.L_7 - .L_6)
.L_6:
        /*0004*/ 	.word	0x00000082


	//----- nvinfo : EIATTR_KPARAM_INFO
	.align		4
.L_7:
        /*0008*/ 	.byte	0x04, 0x17
        /*000a*/ 	.short	(.L_9 - .L_8)
.L_8:
        /*000c*/ 	.word	0x00000000
        /*0010*/ 	.short	0x0002
        /*0012*/ 	.short	0x0010
        /*0014*/ 	.byte	0x00, 0xf0, 0x11, 0x00


	//----- nvinfo : EIATTR_KPARAM_INFO
	.align		4
.L_9:
        /*0018*/ 	.byte	0x04, 0x17
        /*001a*/ 	.short	(.L_11 - .L_10)
.L_10:
        /*001c*/ 	.word	0x00000000
        /*0020*/ 	.short	0x0001
        /*0022*/ 	.short	0x0008
        /*0024*/ 	.byte	0x00, 0xf5, 0x21, 0x00


	//----- nvinfo : EIATTR_KPARAM_INFO
	.align		4
.L_11:
        /*0028*/ 	.byte	0x04, 0x17
        /*002a*/ 	.short	(.L_13 - .L_12)
.L_12:
        /*002c*/ 	.word	0x00000000
        /*0030*/ 	.short	0x0000
        /*0032*/ 	.short	0x0000
        /*0034*/ 	.byte	0x00, 0xf5, 0x21, 0x00


	//----- nvinfo : EIATTR_SPARSE_MMA_MASK
	.align		4
.L_13:
        /*0038*/ 	.byte	0x03, 0x50
        /*003a*/ 	.short	0x0000


	//----- nvinfo : EIATTR_MAXREG_COUNT
	.align		4
        /*003c*/ 	.byte	0x03, 0x1b
        /*003e*/ 	.short	0x00ff


	//----- nvinfo : EIATTR_NUM_BARRIERS
	.align		4
        /*0040*/ 	.byte	0x02, 0x4c
        /*0042*/ 	.byte	0x01
	.zero		1


	//----- nvinfo : EIATTR_MERCURY_ISA_VERSION
	.align		4
        /*0044*/ 	.byte	0x03, 0x5f
        /*0046*/ 	.short	0x0101


	//----- nvinfo : EIATTR_VRC_CTA_INIT_COUNT
	.align		4
        /*0048*/ 	.byte	0x02, 0x4a
	.zero		1
	.zero		1


	//----- nvinfo : EIATTR_EXIT_INSTR_OFFSETS
	.align		4
        /*004c*/ 	.byte	0x04, 0x1c
        /*004e*/ 	.short	(.L_15 - .L_14)


	//   ....[0]....
.L_14:
        /*0050*/ 	.word	0x00000070


	//   ....[1]....
        /*0054*/ 	.word	0x00000240


	//----- nvinfo : EIATTR_CBANK_PARAM_SIZE
	.align		4
.L_15:
        /*0058*/ 	.byte	0x03, 0x19
        /*005a*/ 	.short	0x0014


	//----- nvinfo : EIATTR_PARAM_CBANK
	.align		4
        /*005c*/ 	.byte	0x04, 0x0a
        /*005e*/ 	.short	(.L_17 - .L_16)
	.align		4
.L_16:
        /*0060*/ 	.word	index@(.nv.constant0._Z10stencil_1dPiS_i)
        /*0064*/ 	.short	0x0380
        /*0066*/ 	.short	0x0014


	//----- nvinfo : EIATTR_SW_WAR
	.align		4
.L_17:
        /*0068*/ 	.byte	0x04, 0x36
        /*006a*/ 	.short	(.L_19 - .L_18)
.L_18:
        /*006c*/ 	.word	0x00000008
.L_19:


//--------------------- .nv.callgraph             --------------------------
	.section	.nv.callgraph,"",@"SHT_CUDA_CALLGRAPH"
	.align	4
	.sectionentsize	8
	.align		4
        /*0000*/ 	.word	0x00000000
	.align		4
        /*0004*/ 	.word	0xffffffff
	.align		4
        /*0008*/ 	.word	0x00000000
	.align		4
        /*000c*/ 	.word	0xfffffffe
	.align		4
        /*0010*/ 	.word	0x00000000
	.align		4
        /*0014*/ 	.word	0xfffffffd
	.align		4
        /*0018*/ 	.word	0x00000000
	.align		4
        /*001c*/ 	.word	0xfffffffc


//--------------------- .text._Z10stencil_1dPiS_i --------------------------
	.section	.text._Z10stencil_1dPiS_i,"ax",@progbits
	.align	128
        .global         _Z10stencil_1dPiS_i
        .type           _Z10stencil_1dPiS_i,@function
        .size           _Z10stencil_1dPiS_i,(.L_x_1 - _Z10stencil_1dPiS_i)
        .other          _Z10stencil_1dPiS_i,@"STO_CUDA_ENTRY STV_DEFAULT"
_Z10stencil_1dPiS_i:
.text._Z10stencil_1dPiS_i:
[----:B------:R-:W-:Y:S01]  /*0000*/  LDC R1, c[0x0][0x37c] ;  /* 0x0000df00ff017b82 */ /* 0x000fe20000000800 */
[----:B------:R-:W0:Y:S07]  /*0010*/  S2R R7, SR_TID.X ;  /* 0x0000000000077919 */ /* 0x000e2e0000002100 */
[----:B------:R-:W0:Y:S01]  /*0020*/  S2UR UR4, SR_CTAID.X ;  /* 0x00000000000479c3 */ /* 0x000e220000002500 */
[----:B------:R-:W1:Y:S07]  /*0030*/  LDCU UR5, c[0x0][0x390] ;  /* 0x00007200ff0577ac */ /* 0x000e6e0008000800 */
[----:B------:R-:W0:Y:S02]  /*0040*/  LDC R0, c[0x0][0x360] ;  /* 0x0000d800ff007b82 */ /* 0x000e240000000800 */
[----:B0-----:R-:W-:-:S05]  /*0050*/  IMAD R5, R0, UR4, R7 ;  /* 0x0000000400057c24 */ /* 0x001fca000f8e0207 */
[----:B-1----:R-:W-:-:S13]  /*0060*/  ISETP.GE.AND P0, PT, R5, UR5, PT ;  /* 0x0000000505007c0c */ /* 0x002fda000bf06270 */
[----:B------:R-:W-:Y:S05]  /*0070*/  @P0 EXIT ;  /* 0x000000000000094d */ /* 0x000fea0003800000 */
[----:B------:R-:W0:Y:S01]  /*0080*/  LDC.64 R2, c[0x0][0x380] ;  /* 0x0000e000ff027b82 */ /* 0x000e220000000a00 */
[----:B------:R-:W1:Y:S01]  /*0090*/  LDCU.64 UR6, c[0x0][0x358] ;  /* 0x00006b00ff0677ac */ /* 0x000e620008000a00 */
[----:B------:R-:W-:Y:S01]  /*00a0*/  ISETP.GT.U32.AND P0, PT, R7, 0x2, PT ;  /* 0x000000020700780c */ /* 0x000fe20003f04070 */
[----:B0-----:R-:W-:-:S05]  /*00b0*/  IMAD.WIDE R2, R5, 0x4, R2 ;  /* 0x0000000405027825 */ /* 0x001fca00078e0202 */
[----:B-1----:R-:W2:Y:S07]  /*00c0*/  LDG.E R0, desc[UR6][R2.64] ;  /* 0x0000000602007981 */ /* 0x002eae000c1e1900 */
[----:B------:R-:W3:Y:S04]  /*00d0*/  @!P0 LDG.E R4, desc[UR6][R2.64+-0xc] ;  /* 0xfffff40602048981 */ /* 0x000ee8000c1e1900 */
[----:B------:R0:W4:Y:S01]  /*00e0*/  @!P0 LDG.E R6, desc[UR6][R2.64+0x200] ;  /* 0x0002000602068981 */ /* 0x000122000c1e1900 */
[----:B------:R-:W1:Y:S01]  /*00f0*/  S2UR UR5, SR_CgaCtaId ;  /* 0x00000000000579c3 */ /* 0x000e620000008800 */
[----:B------:R-:W-:-:S07]  /*0100*/  UMOV UR4, 0x400 ;  /* 0x0000040000047882 */ /* 0x000fce0000000000 */
[----:B0-----:R-:W0:Y:S01]  /*0110*/  LDC.64 R2, c[0x0][0x388] ;  /* 0x0000e200ff027b82 */ /* 0x001e220000000a00 */
[----:B-1----:R-:W-:-:S06]  /*0120*/  ULEA UR4, UR5, UR4, 0x18 ;  /* 0x0000000405047291 */ /* 0x002fcc000f8ec0ff */
[----:B------:R-:W-:Y:S01]  /*0130*/  LEA R7, R7, UR4, 0x2 ;  /* 0x0000000407077c11 */ /* 0x000fe2000f8e10ff */
[----:B0-----:R-:W-:-:S04]  /*0140*/  IMAD.WIDE R2, R5, 0x4, R2 ;  /* 0x0000000405027825 */ /* 0x001fc800078e0202 */
[----:B--2---:R-:W-:Y:S04]  /*0150*/  STS [R7+0xc], R0 ;  /* 0x00000c0007007388 */ /* 0x004fe80000000800 */
[----:B---3--:R-:W-:Y:S04]  /*0160*/  @!P0 STS [R7], R4 ;  /* 0x0000000407008388 */ /* 0x008fe80000000800 */
[----:B----4-:R-:W-:Y:S01]  /*0170*/  @!P0 STS [R7+0x20c], R6 ;  /* 0x00020c0607008388 */ /* 0x010fe20000000800 */
[----:B------:R-:W-:Y:S06]  /*0180*/  BAR.SYNC.DEFER_BLOCKING 0x0 ;  /* 0x0000000000007b1d */ /* 0x000fec0000010000 */
[----:B------:R-:W-:Y:S04]  /*0190*/  LDS R8, [R7] ;  /* 0x0000000007087984 */ /* 0x000fe80000000800 */
[----:B------:R-:W-:Y:S04]  /*01a0*/  LDS R9, [R7+0x4] ;  /* 0x0000040007097984 */ /* 0x000fe80000000800 */
[----:B------:R-:W0:Y:S04]  /*01b0*/  LDS R10, [R7+0x8] ;  /* 0x00000800070a7984 */ /* 0x000e280000000800 */
[----:B------:R-:W-:Y:S04]  /*01c0*/  LDS R11, [R7+0xc] ;  /* 0x00000c00070b7984 */ /* 0x000fe80000000800 */
[----:B------:R-:W1:Y:S04]  /*01d0*/  LDS R12, [R7+0x10] ;  /* 0x00001000070c7984 */ /* 0x000e680000000800 */
[----:B------:R-:W-:Y:S04]  /*01e0*/  LDS R13, [R7+0x14] ;  /* 0x00001400070d7984 */ /* 0x000fe80000000800 */
[----:B------:R-:W2:Y:S01]  /*01f0*/  LDS R14, [R7+0x18] ;  /* 0x00001800070e7984 */ /* 0x000ea20000000800 */
[----:B0-----:R-:W-:-:S04]  /*0200*/  IADD3 R8, PT, PT, R10, R9, R8 ;  /* 0x000000090a087210 */ /* 0x001fc80007ffe008 */
[----:B-1----:R-:W-:-:S04]  /*0210*/  IADD3 R8, PT, PT, R12, R11, R8 ;  /* 0x0000000b0c087210 */ /* 0x002fc80007ffe008 */
[----:B--2---:R-:W-:-:S05]  /*0220*/  IADD3 R13, PT, PT, R14, R13, R8 ;  /* 0x0000000d0e0d7210 */ /* 0x004fca0007ffe008 */
[----:B------:R-:W-:Y:S01]  /*0230*/  STG.E desc[UR6][R2.64], R13 ;  /* 0x0000000d02007986 */ /* 0x000fe2000c101906 */
[----:B------:R-:W-:Y:S05]  /*0240*/  EXIT ;  /* 0x000000000000794d */ /* 0x000fea0003800000 */
.L_x_0:
[----:B------:R-:W-:-:S00]  /*0250*/  BRA `(.L_x_0) ;  /* 0xfffffffc00fc7947 */ /* 0x000fc0000383ffff */
[----:B------:R-:W-:-:S00]  /*0260*/  NOP ;  /* 0x0000000000007918 */ /* 0x000fc00000000000 */
        /* <DEDUP_REMOVED lines=9> */
.L_x_1:


//--------------------- .nv.shared._Z10stencil_1dPiS_i --------------------------
	.section	.nv.shared._Z10stencil_1dPiS_i,"aw",@nobits
	.sectionflags	@""
	.align	4
.nv.shared._Z10stencil_1dPiS_i:
	.zero		1560


//--------------------- .nv.shared.reserved.0     --------------------------
	.section	.nv.shared.reserved.0,"aw",@nobits
	.weak		__nv_reservedSMEM_offset_0_alias
	.size		__nv_reservedSMEM_offset_0_alias, 0, 64
	.other		__nv_reservedSMEM_offset_0_alias,@"STO_CUDA_RESERVED_SHARED STV_DEFAULT"
__nv_reservedSMEM_offset_0_alias:
	.zero		0
	.zero		64


//--------------------- .nv.constant0._Z10stencil_1dPiS_i --------------------------
	.section	.nv.constant0._Z10stencil_1dPiS_i,"a",@progbits
	.sectionflags	@""
	.align	4
.nv.constant0._Z10stencil_1dPiS_i:
	.zero		916


//--------------------- SYMBOLS --------------------------

	.type		.nv.reservedSmem.offset0,@object
	.size		.nv.reservedSmem.offset0,0x4
	.type		.nv.reservedSmem.cap,@object
	.size		.nv.reservedSmem.cap,0x4
